//
// Generated by NVIDIA NVVM Compiler
//
// Compiler Build ID: CL-36424714
// Cuda compilation tools, release 13.0, V13.0.88
// Based on NVVM 20.0.0
//

.version 9.0
.target sm_100
.address_size 64

	// .globl	_Z21encryptPasswordKernelPKcPc

.visible .entry _Z21encryptPasswordKernelPKcPc(
	.param .u64 .ptr .align 1 _Z21encryptPasswordKernelPKcPc_param_0,
	.param .u64 .ptr .align 1 _Z21encryptPasswordKernelPKcPc_param_1
)
{
	.reg .pred 	%p<20>;
	.reg .b16 	%rs<28>;
	.reg .b32 	%r<5>;
	.reg .b64 	%rd<9>;

	ld.param.u64 	%rd5, [_Z21encryptPasswordKernelPKcPc_param_0];
	ld.param.u64 	%rd6, [_Z21encryptPasswordKernelPKcPc_param_1];
	cvta.to.global.u64 	%rd1, %rd6;
	cvta.to.global.u64 	%rd2, %rd5;
	mov.u32 	%r2, %ctaid.x;
	mov.u32 	%r3, %ntid.x;
	mov.u32 	%r4, %tid.x;
	mad.lo.s32 	%r1, %r2, %r3, %r4;
	setp.gt.s32 	%p1, %r1, 4;
	@%p1 bra 	$L__BB0_9;
	setp.gt.s32 	%p8, %r1, 1;
	@%p8 bra 	$L__BB0_5;
	setp.eq.s32 	%p12, %r1, 0;
	@%p12 bra 	$L__BB0_17;
	setp.eq.s32 	%p13, %r1, 1;
	@%p13 bra 	$L__BB0_4;
	bra.uni 	$L__BB0_22;
$L__BB0_4:
	ld.global.u8 	%rs21, [%rd2];
	add.s16 	%rs22, %rs21, -2;
	st.global.u8 	[%rd1+1], %rs22;
	bra.uni 	$L__BB0_23;
$L__BB0_5:
	setp.eq.s32 	%p9, %r1, 2;
	@%p9 bra 	$L__BB0_18;
	setp.eq.s32 	%p10, %r1, 3;
	@%p10 bra 	$L__BB0_19;
	setp.eq.s32 	%p11, %r1, 4;
	@%p11 bra 	$L__BB0_8;
	bra.uni 	$L__BB0_22;
$L__BB0_8:
	ld.global.u8 	%rs15, [%rd2+1];
	add.s16 	%rs16, %rs15, -2;
	st.global.u8 	[%rd1+4], %rs16;
	bra.uni 	$L__BB0_23;
$L__BB0_9:
	setp.gt.s32 	%p2, %r1, 6;
	@%p2 bra 	$L__BB0_13;
	setp.eq.s32 	%p6, %r1, 5;
	@%p6 bra 	$L__BB0_20;
	setp.eq.s32 	%p7, %r1, 6;
	@%p7 bra 	$L__BB0_12;
	bra.uni 	$L__BB0_22;
$L__BB0_12:
	ld.global.u8 	%rs9, [%rd2+2];
	add.s16 	%rs10, %rs9, 1;
	st.global.u8 	[%rd1+6], %rs10;
	bra.uni 	$L__BB0_28;
$L__BB0_13:
	setp.eq.s32 	%p3, %r1, 7;
	@%p3 bra 	$L__BB0_27;
	setp.eq.s32 	%p4, %r1, 8;
	@%p4 bra 	$L__BB0_21;
	setp.eq.s32 	%p5, %r1, 9;
	@%p5 bra 	$L__BB0_16;
	bra.uni 	$L__BB0_22;
$L__BB0_16:
	ld.global.u8 	%rs3, [%rd2+3];
	add.s16 	%rs4, %rs3, -3;
	st.global.u8 	[%rd1+9], %rs4;
	bra.uni 	$L__BB0_28;
$L__BB0_17:
	ld.global.u8 	%rs23, [%rd2];
	add.s16 	%rs24, %rs23, 3;
	st.global.u8 	[%rd1], %rs24;
	bra.uni 	$L__BB0_23;
$L__BB0_18:
	ld.global.u8 	%rs19, [%rd2];
	add.s16 	%rs20, %rs19, 1;
	st.global.u8 	[%rd1+2], %rs20;
	bra.uni 	$L__BB0_23;
$L__BB0_19:
	ld.global.u8 	%rs17, [%rd2+1];
	add.s16 	%rs18, %rs17, 1;
	st.global.u8 	[%rd1+3], %rs18;
	bra.uni 	$L__BB0_23;
$L__BB0_20:
	ld.global.u8 	%rs13, [%rd2+1];
	add.s16 	%rs14, %rs13, -3;
	st.global.u8 	[%rd1+5], %rs14;
	bra.uni 	$L__BB0_23;
$L__BB0_21:
	ld.global.u8 	%rs5, [%rd2+3];
	add.s16 	%rs6, %rs5, 4;
	st.global.u8 	[%rd1+8], %rs6;
	bra.uni 	$L__BB0_28;
$L__BB0_22:
	setp.gt.s32 	%p16, %r1, 9;
	@%p16 bra 	$L__BB0_32;
$L__BB0_23:
	cvt.s64.s32 	%rd8, %r1;
	add.s64 	%rd3, %rd1, %rd8;
	ld.global.s8 	%rs1, [%rd3];
	setp.lt.s16 	%p18, %rs1, 123;
	@%p18 bra 	$L__BB0_25;
	add.s16 	%rs27, %rs1, -26;
	st.global.u8 	[%rd3], %rs27;
	bra.uni 	$L__BB0_34;
$L__BB0_25:
	setp.gt.s16 	%p19, %rs1, 96;
	@%p19 bra 	$L__BB0_34;
	add.s16 	%rs26, %rs1, 26;
	st.global.u8 	[%rd3], %rs26;
	bra.uni 	$L__BB0_34;
$L__BB0_27:
	ld.global.u8 	%rs7, [%rd2+2];
	add.s16 	%rs8, %rs7, -2;
	st.global.u8 	[%rd1+7], %rs8;
$L__BB0_28:
	cvt.u64.u32 	%rd7, %r1;
	add.s64 	%rd4, %rd1, %rd7;
	ld.global.s8 	%rs2, [%rd4];
	setp.lt.s16 	%p14, %rs2, 58;
	@%p14 bra 	$L__BB0_30;
	add.s16 	%rs12, %rs2, -10;
	st.global.u8 	[%rd4], %rs12;
	bra.uni 	$L__BB0_34;
$L__BB0_30:
	setp.gt.s16 	%p15, %rs2, 47;
	@%p15 bra 	$L__BB0_34;
	add.s16 	%rs11, %rs2, 10;
	st.global.u8 	[%rd4], %rs11;
	bra.uni 	$L__BB0_34;
$L__BB0_32:
	setp.ne.s32 	%p17, %r1, 10;
	@%p17 bra 	$L__BB0_34;
	mov.b16 	%rs25, 0;
	st.global.u8 	[%rd1+10], %rs25;
$L__BB0_34:
	ret;

}
	// .globl	_Z21decryptPasswordKernelPKcPc
.visible .entry _Z21decryptPasswordKernelPKcPc(
	.param .u64 .ptr .align 1 _Z21decryptPasswordKernelPKcPc_param_0,
	.param .u64 .ptr .align 1 _Z21decryptPasswordKernelPKcPc_param_1
)
{
	.reg .pred 	%p<20>;
	.reg .b16 	%rs<28>;
	.reg .b32 	%r<5>;
	.reg .b64 	%rd<9>;

	ld.param.u64 	%rd5, [_Z21decryptPasswordKernelPKcPc_param_0];
	ld.param.u64 	%rd6, [_Z21decryptPasswordKernelPKcPc_param_1];
	cvta.to.global.u64 	%rd1, %rd6;
	cvta.to.global.u64 	%rd2, %rd5;
	mov.u32 	%r2, %ctaid.x;
	mov.u32 	%r3, %ntid.x;
	mov.u32 	%r4, %tid.x;
	mad.lo.s32 	%r1, %r2, %r3, %r4;
	setp.gt.s32 	%p1, %r1, 4;
	@%p1 bra 	$L__BB1_9;
	setp.gt.s32 	%p8, %r1, 1;
	@%p8 bra 	$L__BB1_5;
	setp.eq.s32 	%p12, %r1, 0;
	@%p12 bra 	$L__BB1_17;
	setp.eq.s32 	%p13, %r1, 1;
	@%p13 bra 	$L__BB1_4;
	bra.uni 	$L__BB1_22;
$L__BB1_4:
	ld.global.u8 	%rs19, [%rd2+1];
	add.s16 	%rs20, %rs19, 2;
	st.global.u8 	[%rd1+1], %rs20;
	bra.uni 	$L__BB1_23;
$L__BB1_5:
	setp.eq.s32 	%p9, %r1, 2;
	@%p9 bra 	$L__BB1_18;
	setp.eq.s32 	%p10, %r1, 3;
	@%p10 bra 	$L__BB1_19;
	setp.eq.s32 	%p11, %r1, 4;
	@%p11 bra 	$L__BB1_8;
	bra.uni 	$L__BB1_22;
$L__BB1_8:
	ld.global.u8 	%rs13, [%rd2+4];
	add.s16 	%rs14, %rs13, 2;
	st.global.u8 	[%rd1+4], %rs14;
	bra.uni 	$L__BB1_23;
$L__BB1_9:
	setp.gt.s32 	%p2, %r1, 6;
	@%p2 bra 	$L__BB1_13;
	setp.eq.s32 	%p6, %r1, 5;
	@%p6 bra 	$L__BB1_20;
	setp.eq.s32 	%p7, %r1, 6;
	@%p7 bra 	$L__BB1_12;
	bra.uni 	$L__BB1_22;
$L__BB1_12:
	ld.global.u8 	%rs9, [%rd2+6];
	add.s16 	%rs10, %rs9, -1;
	st.global.u8 	[%rd1+6], %rs10;
	bra.uni 	$L__BB1_28;
$L__BB1_13:
	setp.eq.s32 	%p3, %r1, 7;
	@%p3 bra 	$L__BB1_27;
	setp.eq.s32 	%p4, %r1, 8;
	@%p4 bra 	$L__BB1_21;
	setp.eq.s32 	%p5, %r1, 9;
	@%p5 bra 	$L__BB1_16;
	bra.uni 	$L__BB1_22;
$L__BB1_16:
	ld.global.u8 	%rs3, [%rd2+9];
	add.s16 	%rs4, %rs3, 3;
	st.global.u8 	[%rd1+9], %rs4;
	bra.uni 	$L__BB1_28;
$L__BB1_17:
	ld.global.u8 	%rs21, [%rd2];
	add.s16 	%rs22, %rs21, -3;
	st.global.u8 	[%rd1], %rs22;
	bra.uni 	$L__BB1_23;
$L__BB1_18:
	ld.global.u8 	%rs17, [%rd2+2];
	add.s16 	%rs18, %rs17, -1;
	st.global.u8 	[%rd1+2], %rs18;
	bra.uni 	$L__BB1_23;
$L__BB1_19:
	ld.global.u8 	%rs15, [%rd2+3];
	add.s16 	%rs16, %rs15, -1;
	st.global.u8 	[%rd1+3], %rs16;
	bra.uni 	$L__BB1_23;
$L__BB1_20:
	ld.global.u8 	%rs11, [%rd2+5];
	add.s16 	%rs12, %rs11, 3;
	st.global.u8 	[%rd1+5], %rs12;
	bra.uni 	$L__BB1_23;
$L__BB1_21:
	ld.global.u8 	%rs5, [%rd2+8];
	add.s16 	%rs6, %rs5, -4;
	st.global.u8 	[%rd1+8], %rs6;
	bra.uni 	$L__BB1_28;
$L__BB1_22:
	setp.gt.s32 	%p14, %r1, 5;
	@%p14 bra 	$L__BB1_28;
$L__BB1_23:
	cvt.s64.s32 	%rd8, %r1;
	add.s64 	%rd3, %rd1, %rd8;
	ld.global.s8 	%rs1, [%rd3];
	setp.lt.s16 	%p18, %rs1, 123;
	@%p18 bra 	$L__BB1_25;
	add.s16 	%rs27, %rs1, -26;
	st.global.u8 	[%rd3], %rs27;
	bra.uni 	$L__BB1_34;
$L__BB1_25:
	setp.gt.s16 	%p19, %rs1, 96;
	@%p19 bra 	$L__BB1_34;
	add.s16 	%rs26, %rs1, 26;
	st.global.u8 	[%rd3], %rs26;
	bra.uni 	$L__BB1_34;
$L__BB1_27:
	ld.global.u8 	%rs7, [%rd2+7];
	add.s16 	%rs8, %rs7, 2;
	st.global.u8 	[%rd1+7], %rs8;
$L__BB1_28:
	cvt.u64.u32 	%rd7, %r1;
	add.s64 	%rd4, %rd1, %rd7;
	ld.global.s8 	%rs2, [%rd4];
	setp.lt.s16 	%p15, %rs2, 58;
	@%p15 bra 	$L__BB1_30;
	add.s16 	%rs24, %rs2, -10;
	st.global.u8 	[%rd4], %rs24;
	bra.uni 	$L__BB1_32;
$L__BB1_30:
	setp.gt.s16 	%p16, %rs2, 47;
	@%p16 bra 	$L__BB1_32;
	add.s16 	%rs23, %rs2, 10;
	st.global.u8 	[%rd4], %rs23;
$L__BB1_32:
	setp.ne.s32 	%p17, %r1, 10;
	@%p17 bra 	$L__BB1_34;
	mov.b16 	%rs25, 0;
	st.global.u8 	[%rd1+10], %rs25;
$L__BB1_34:
	ret;

}


// ===== COMPILED SASS (sm_100) =====

	.target	sm_100

	.elftype	@"ET_EXEC"


//--------------------- .note.nv.tkinfo           --------------------------
	.section	.note.nv.tkinfo,"",@"SHT_NOTE"
	.sectionflags	@"SHF_NOTE_NV_TKINFO"
	.tkinfo
        /*0018*/ 	.word	0x00000002
        /*0030*/ 	.string	""
        /*0030*/ 	.string	"ptxas"
        /*0030*/ 	.string	"Cuda compilation tools, release 13.0, V13.0.88"
        /*0030*/ 	.string	"Build cuda_13.0.r13.0/compiler.36424714_0"
        /*0030*/ 	.string	"-arch sm_100 -m 64 "



//--------------------- .note.nv.cuinfo           --------------------------
	.section	.note.nv.cuinfo,"",@"SHT_NOTE"
	.sectionflags	@"SHF_NOTE_NV_CUINFO"
        /*0018*/ 	.short	0x0002
        /*001a*/ 	.short	0x0064
        /*001c*/ 	.short	0x0082
	.zero		2


//--------------------- .nv.info                  --------------------------
	.section	.nv.info,"",@"SHT_CUDA_INFO"
	.align	4


	//----- nvinfo : EIATTR_REGCOUNT
	.align		4
        /*0000*/ 	.byte	0x04, 0x2f
        /*0002*/ 	.short	(.L_1 - .L_0)
	.align		4
.L_0:
        /*0004*/ 	.word	index@(_Z21encryptPasswordKernelPKcPc)
        /*0008*/ 	.word	0x0000000a


	//----- nvinfo : EIATTR_FRAME_SIZE
	.align		4
.L_1:
        /*000c*/ 	.byte	0x04, 0x11
        /*000e*/ 	.short	(.L_3 - .L_2)
	.align		4
.L_2:
        /*0010*/ 	.word	index@(_Z21encryptPasswordKernelPKcPc)
        /*0014*/ 	.word	0x00000000


	//----- nvinfo : EIATTR_REGCOUNT
	.align		4
.L_3:
        /*0018*/ 	.byte	0x04, 0x2f
        /*001a*/ 	.short	(.L_5 - .L_4)
	.align		4
.L_4:
        /*001c*/ 	.word	index@(_Z21decryptPasswordKernelPKcPc)
        /*0020*/ 	.word	0x0000000a


	//----- nvinfo : EIATTR_FRAME_SIZE
	.align		4
.L_5:
        /*0024*/ 	.byte	0x04, 0x11
        /*0026*/ 	.short	(.L_7 - .L_6)
	.align		4
.L_6:
        /*0028*/ 	.word	index@(_Z21decryptPasswordKernelPKcPc)
        /*002c*/ 	.word	0x00000000


	//----- nvinfo : EIATTR_MIN_STACK_SIZE
	.align		4
.L_7:
        /*0030*/ 	.byte	0x04, 0x12
        /*0032*/ 	.short	(.L_9 - .L_8)
	.align		4
.L_8:
        /*0034*/ 	.word	index@(_Z21decryptPasswordKernelPKcPc)
        /*0038*/ 	.word	0x00000000


	//----- nvinfo : EIATTR_MIN_STACK_SIZE
	.align		4
.L_9:
        /*003c*/ 	.byte	0x04, 0x12
        /*003e*/ 	.short	(.L_11 - .L_10)
	.align		4
.L_10:
        /*0040*/ 	.word	index@(_Z21encryptPasswordKernelPKcPc)
        /*0044*/ 	.word	0x00000000
.L_11:


//--------------------- .nv.compat                --------------------------
	.section	.nv.compat,"",@"SHT_CUDA_COMPAT_INFO"
	.align	4
        /*0000*/ 	.byte	0x02, 0x09, 0x00, 0x00, 0x02, 0x02, 0x01, 0x00, 0x02, 0x05, 0x05, 0x00, 0x03, 0x07, 0x01, 0x01
        /*0010*/ 	.byte	0x02, 0x03, 0x00, 0x00, 0x02, 0x06, 0x01, 0x00, 0x04, 0x0b, 0x08, 0x00, 0x09, 0x00, 0x00, 0x00
        /*0020*/ 	.byte	0x00, 0x00, 0x00, 0x00


//--------------------- .nv.info._Z21decryptPasswordKernelPKcPc --------------------------
	.section	.nv.info._Z21decryptPasswordKernelPKcPc,"",@"SHT_CUDA_INFO"
	.sectionflags	@""
	.align	4


	//----- nvinfo : EIATTR_CUDA_API_VERSION
	.align		4
        /*0000*/ 	.byte	0x04, 0x37
        /*0002*/ 	.short	(.L_13 - .L_12)
.L_12:
        /*0004*/ 	.word	0x00000082


	//----- nvinfo : EIATTR_KPARAM_INFO
	.align		4
.L_13:
        /*0008*/ 	.byte	0x04, 0x17
        /*000a*/ 	.short	(.L_15 - .L_14)
.L_14:
        /*000c*/ 	.word	0x00000000
        /*0010*/ 	.short	0x0001
        /*0012*/ 	.short	0x0008
        /*0014*/ 	.byte	0x00, 0xf5, 0x21, 0x00


	//----- nvinfo : EIATTR_KPARAM_INFO
	.align		4
.L_15:
        /*0018*/ 	.byte	0x04, 0x17
        /*001a*/ 	.short	(.L_17 - .L_16)
.L_16:
        /*001c*/ 	.word	0x00000000
        /*0020*/ 	.short	0x0000
        /*0022*/ 	.short	0x0000
        /*0024*/ 	.byte	0x00, 0xf5, 0x21, 0x00


	//----- nvinfo : EIATTR_SPARSE_MMA_MASK
	.align		4
.L_17:
        /*0028*/ 	.byte	0x03, 0x50
        /*002a*/ 	.short	0x0000


	//----- nvinfo : EIATTR_MAXREG_COUNT
	.align		4
        /*002c*/ 	.byte	0x03, 0x1b
        /*002e*/ 	.short	0x00ff


	//----- nvinfo : EIATTR_MERCURY_ISA_VERSION
	.align		4
        /*0030*/ 	.byte	0x03, 0x5f
        /*0032*/ 	.short	0x0101


	//----- nvinfo : EIATTR_VRC_CTA_INIT_COUNT
	.align		4
        /*0034*/ 	.byte	0x02, 0x4a
	.zero		1
	.zero		1


	//----- nvinfo : EIATTR_EXIT_INSTR_OFFSETS
	.align		4
        /*0038*/ 	.byte	0x04, 0x1c
        /*003a*/ 	.short	(.L_19 - .L_18)


	//   ....[0]....
.L_18:
        /*003c*/ 	.word	0x00000660


	//   ....[1]....
        /*0040*/ 	.word	0x00000680


	//   ....[2]....
        /*0044*/ 	.word	0x000006b0


	//   ....[3]....
        /*0048*/ 	.word	0x00000800


	//   ....[4]....
        /*004c*/ 	.word	0x00000830


	//----- nvinfo : EIATTR_INDIRECT_BRANCH_TARGETS
	.align		4
.L_19:
        /*0050*/ 	.byte	0x04, 0x34
        /*0052*/ 	.short	(.L_21 - .L_20)


	//   ....[0]....
.L_20:
        /*0054*/ 	.word	.L_x_19@srel
        /*0058*/ 	.short	0x0
        /*005a*/ 	.short	0x0
        /*005c*/ 	.word	0x3
        /*0060*/ 	.word	.L_x_20@srel
        /*0064*/ 	.word	.L_x_21@srel
        /*0068*/ 	.word	.L_x_22@srel


	//   ....[1]....
        /*006c*/ 	.word	.L_x_23@srel
        /*0070*/ 	.short	0x0
        /*0072*/ 	.short	0x0
        /*0074*/ 	.word	0x4
        /*0078*/ 	.word	.L_x_24@srel
        /*007c*/ 	.word	.L_x_25@srel
        /*0080*/ 	.word	.L_x_26@srel
        /*0084*/ 	.word	.L_x_22@srel


	//   ....[2]....
        /*0088*/ 	.word	.L_x_28@srel
        /*008c*/ 	.short	0x0
        /*008e*/ 	.short	0x0
        /*0090*/ 	.word	0x3
        /*0094*/ 	.word	.L_x_29@srel
        /*0098*/ 	.word	.L_x_30@srel
        /*009c*/ 	.word	.L_x_5@srel


	//   ....[3]....
        /* <DEDUP_REMOVED lines=8> */


	//----- nvinfo : EIATTR_CRS_STACK_SIZE
	.align		4
.L_21:
        /*00bc*/ 	.byte	0x04, 0x1e
        /*00be*/ 	.short	(.L_23 - .L_22)
.L_22:
        /*00c0*/ 	.word	0x00000000


	//----- nvinfo : EIATTR_CBANK_PARAM_SIZE
	.align		4
.L_23:
        /*00c4*/ 	.byte	0x03, 0x19
        /*00c6*/ 	.short	0x0010


	//----- nvinfo : EIATTR_PARAM_CBANK
	.align		4
        /*00c8*/ 	.byte	0x04, 0x0a
        /*00ca*/ 	.short	(.L_25 - .L_24)
	.align		4
.L_24:
        /*00cc*/ 	.word	index@(.nv.constant0._Z21decryptPasswordKernelPKcPc)
        /*00d0*/ 	.short	0x0380
        /*00d2*/ 	.short	0x0010


	//----- nvinfo : EIATTR_SW_WAR
	.align		4
.L_25:
        /*00d4*/ 	.byte	0x04, 0x36
        /*00d6*/ 	.short	(.L_27 - .L_26)
.L_26:
        /*00d8*/ 	.word	0x00000008
.L_27:


//--------------------- .nv.info._Z21encryptPasswordKernelPKcPc --------------------------
	.section	.nv.info._Z21encryptPasswordKernelPKcPc,"",@"SHT_CUDA_INFO"
	.sectionflags	@""
	.align	4


	//----- nvinfo : EIATTR_CUDA_API_VERSION
	.align		4
        /*0000*/ 	.byte	0x04, 0x37
        /*0002*/ 	.short	(.L_29 - .L_28)
.L_28:
        /*0004*/ 	.word	0x00000082


	//----- nvinfo : EIATTR_KPARAM_INFO
	.align		4
.L_29:
        /*0008*/ 	.byte	0x04, 0x17
        /*000a*/ 	.short	(.L_31 - .L_30)
.L_30:
        /*000c*/ 	.word	0x00000000
        /*0010*/ 	.short	0x0001
        /*0012*/ 	.short	0x0008
        /*0014*/ 	.byte	0x00, 0xf5, 0x21, 0x00


	//----- nvinfo : EIATTR_KPARAM_INFO
	.align		4
.L_31:
        /*0018*/ 	.byte	0x04, 0x17
        /*001a*/ 	.short	(.L_33 - .L_32)
.L_32:
        /*001c*/ 	.word	0x00000000
        /*0020*/ 	.short	0x0000
        /*0022*/ 	.short	0x0000
        /*0024*/ 	.byte	0x00, 0xf5, 0x21, 0x00


	//----- nvinfo : EIATTR_SPARSE_MMA_MASK
	.align		4
.L_33:
        /*0028*/ 	.byte	0x03, 0x50
        /*002a*/ 	.short	0x0000


	//----- nvinfo : EIATTR_MAXREG_COUNT
	.align		4
        /*002c*/ 	.byte	0x03, 0x1b
        /*002e*/ 	.short	0x00ff


	//----- nvinfo : EIATTR_MERCURY_ISA_VERSION
	.align		4
        /*0030*/ 	.byte	0x03, 0x5f
        /*0032*/ 	.short	0x0101


	//----- nvinfo : EIATTR_VRC_CTA_INIT_COUNT
	.align		4
        /*0034*/ 	.byte	0x02, 0x4a
	.zero		1
	.zero		1


	//----- nvinfo : EIATTR_EXIT_INSTR_OFFSETS
	.align		4
        /*0038*/ 	.byte	0x04, 0x1c
        /*003a*/ 	.short	(.L_35 - .L_34)


	//   ....[0]....
.L_34:
        /*003c*/ 	.word	0x00000630


	//   ....[1]....
        /*0040*/ 	.word	0x00000650


	//   ....[2]....
        /*0044*/ 	.word	0x00000680


	//   ....[3]....
        /*0048*/ 	.word	0x000006a0


	//   ....[4]....
        /*004c*/ 	.word	0x000006d0


	//   ....[5]....
        /*0050*/ 	.word	0x000007b0


	//   ....[6]....
        /*0054*/ 	.word	0x000007d0


	//   ....[7]....
        /*0058*/ 	.word	0x00000800


	//----- nvinfo : EIATTR_INDIRECT_BRANCH_TARGETS
	.align		4
.L_35:
        /*005c*/ 	.byte	0x04, 0x34
        /*005e*/ 	.short	(.L_37 - .L_36)


	//   ....[0]....
.L_36:
        /*0060*/ 	.word	.L_x_37@srel
        /*0064*/ 	.short	0x0
        /*0066*/ 	.short	0x0
        /*0068*/ 	.word	0x3
        /*006c*/ 	.word	.L_x_38@srel
        /*0070*/ 	.word	.L_x_39@srel
        /*0074*/ 	.word	.L_x_40@srel


	//   ....[1]....
        /* <DEDUP_REMOVED lines=8> */


	//   ....[2]....
        /*0094*/ 	.word	.L_x_46@srel
        /*0098*/ 	.short	0x0
        /*009a*/ 	.short	0x0
        /*009c*/ 	.word	0x3
        /*00a0*/ 	.word	.L_x_47@srel
        /*00a4*/ 	.word	.L_x_48@srel
        /*00a8*/ 	.word	.L_x_40@srel


	//   ....[3]....
        /* <DEDUP_REMOVED lines=8> */


	//----- nvinfo : EIATTR_CRS_STACK_SIZE
	.align		4
.L_37:
        /*00c8*/ 	.byte	0x04, 0x1e
        /*00ca*/ 	.short	(.L_39 - .L_38)
.L_38:
        /*00cc*/ 	.word	0x00000000


	//----- nvinfo : EIATTR_CBANK_PARAM_SIZE
	.align		4
.L_39:
        /*00d0*/ 	.byte	0x03, 0x19
        /*00d2*/ 	.short	0x0010


	//----- nvinfo : EIATTR_PARAM_CBANK
	.align		4
        /*00d4*/ 	.byte	0x04, 0x0a
        /*00d6*/ 	.short	(.L_41 - .L_40)
	.align		4
.L_40:
        /*00d8*/ 	.word	index@(.nv.constant0._Z21encryptPasswordKernelPKcPc)
        /*00dc*/ 	.short	0x0380
        /*00de*/ 	.short	0x0010


	//----- nvinfo : EIATTR_SW_WAR
	.align		4
.L_41:
        /*00e0*/ 	.byte	0x04, 0x36
        /*00e2*/ 	.short	(.L_43 - .L_42)
.L_42:
        /*00e4*/ 	.word	0x00000008
.L_43:


//--------------------- .nv.callgraph             --------------------------
	.section	.nv.callgraph,"",@"SHT_CUDA_CALLGRAPH"
	.align	4
	.sectionentsize	8
	.align		4
        /*0000*/ 	.word	0x00000000
	.align		4
        /*0004*/ 	.word	0xffffffff
	.align		4
        /*0008*/ 	.word	0x00000000
	.align		4
        /*000c*/ 	.word	0xfffffffe
	.align		4
        /*0010*/ 	.word	0x00000000
	.align		4
        /*0014*/ 	.word	0xfffffffd
	.align		4
        /*0018*/ 	.word	0x00000000
	.align		4
        /*001c*/ 	.word	0xfffffffc


//--------------------- .nv.constant2._Z21decryptPasswordKernelPKcPc --------------------------
	.section	.nv.constant2._Z21decryptPasswordKernelPKcPc,"a",@progbits
	.sectionflags	@""
	.align	4
.nv.constant2._Z21decryptPasswordKernelPKcPc:
        /*0000*/ 	.byte	0x70, 0x01, 0x00, 0x00, 0x10, 0x01, 0x00, 0x00, 0x30, 0x02, 0x00, 0x00, 0xb0, 0x02, 0x00, 0x00
        /*0010*/ 	.byte	0x10, 0x03, 0x00, 0x00, 0x50, 0x02, 0x00, 0x00, 0x30, 0x02, 0x00, 0x00, 0x50, 0x04, 0x00, 0x00
        /*0020*/ 	.byte	0xf0, 0x03, 0x00, 0x00, 0xd0, 0x05, 0x00, 0x00, 0xc0, 0x06, 0x00, 0x00, 0x70, 0x05, 0x00, 0x00
        /*0030*/ 	.byte	0x10, 0x05, 0x00, 0x00, 0xd0, 0x05, 0x00, 0x00


//--------------------- .nv.constant2._Z21encryptPasswordKernelPKcPc --------------------------
	.section	.nv.constant2._Z21encryptPasswordKernelPKcPc,"a",@progbits
	.sectionflags	@""
	.align	4
.nv.constant2._Z21encryptPasswordKernelPKcPc:
        /*0000*/ 	.byte	0x50, 0x01, 0x00, 0x00, 0xf0, 0x00, 0x00, 0x00, 0xa0, 0x05, 0x00, 0x00, 0x70, 0x02, 0x00, 0x00
        /*0010*/ 	.byte	0xd0, 0x02, 0x00, 0x00, 0x10, 0x02, 0x00, 0x00, 0xa0, 0x05, 0x00, 0x00, 0x20, 0x04, 0x00, 0x00
        /*0020*/ 	.byte	0xc0, 0x03, 0x00, 0x00, 0xa0, 0x05, 0x00, 0x00, 0xe0, 0x06, 0x00, 0x00, 0x40, 0x05, 0x00, 0x00
        /*0030*/ 	.byte	0xe0, 0x04, 0x00, 0x00, 0xa0, 0x05, 0x00, 0x00


//--------------------- .text._Z21decryptPasswordKernelPKcPc --------------------------
	.section	.text._Z21decryptPasswordKernelPKcPc,"ax",@progbits
	.align	128
        .global         _Z21decryptPasswordKernelPKcPc
        .type           _Z21decryptPasswordKernelPKcPc,@function
        .size           _Z21decryptPasswordKernelPKcPc,(.L_x_55 - _Z21decryptPasswordKernelPKcPc)
        .other          _Z21decryptPasswordKernelPKcPc,@"STO_CUDA_ENTRY STV_DEFAULT"
_Z21decryptPasswordKernelPKcPc:
.text._Z21decryptPasswordKernelPKcPc:
[----:B------:R-:W-:Y:S01]  /*0000*/  LDC R1, c[0x0][0x37c] ;  /* 0x0000df00ff017b82 */ /* 0x000fe20000000800 */
[----:B------:R-:W0:Y:S07]  /*0010*/  S2R R3, SR_TID.X ;  /* 0x0000000000037919 */ /* 0x000e2e0000002100 */
[----:B------:R-:W0:Y:S01]  /*0020*/  S2UR UR6, SR_CTAID.X ;  /* 0x00000000000679c3 */ /* 0x000e220000002500 */
[----:B------:R-:W1:Y:S01]  /*0030*/  LDCU.64 UR4, c[0x0][0x358] ;  /* 0x00006b00ff0477ac */ /* 0x000e620008000a00 */
[----:B------:R-:W-:Y:S06]  /*0040*/  BSSY.RECONVERGENT B0, `(.L_x_0) ;  /* 0x000006d000007945 */ /* 0x000fec0003800200 */
[----:B------:R-:W0:Y:S02]  /*0050*/  LDC R0, c[0x0][0x360] ;  /* 0x0000d800ff007b82 */ /* 0x000e240000000800 */
[----:B0-----:R-:W-:-:S05]  /*0060*/  IMAD R0, R0, UR6, R3 ;  /* 0x0000000600007c24 */ /* 0x001fca000f8e0203 */
[----:B------:R-:W-:-:S13]  /*0070*/  ISETP.GT.AND P0, PT, R0, 0x4, PT ;  /* 0x000000040000780c */ /* 0x000fda0003f04270 */
[----:B-1----:R-:W-:Y:S05]  /*0080*/  @P0 BRA `(.L_x_1) ;  /* 0x0000000000b80947 */ /* 0x002fea0003800000 */
[----:B------:R-:W-:Y:S01]  /*0090*/  ISETP.GT.AND P0, PT, R0, 0x1, PT ;  /* 0x000000010000780c */ /* 0x000fe20003f04270 */
[----:B------:R-:W-:-:S12]  /*00a0*/  BSSY.RECONVERGENT B1, `(.L_x_2) ;  /* 0x0000019000017945 */ /* 0x000fd80003800200 */
[----:B------:R-:W-:Y:S05]  /*00b0*/  @P0 BRA `(.L_x_3) ;  /* 0x0000000000440947 */ /* 0x000fea0003800000 */
[----:B------:R-:W-:-:S05]  /*00c0*/  VIMNMX.U32 R2, PT, PT, R0, 0x2, PT ;  /* 0x0000000200027848 */ /* 0x000fca0003fe0000 */
[----:B------:R-:W-:-:S04]  /*00d0*/  IMAD.SHL.U32 R4, R2, 0x4, RZ ;  /* 0x0000000402047824 */ /* 0x000fc800078e00ff */
[----:B------:R-:W0:Y:S02]  /*00e0*/  LDC R2, c[0x2][R4] ;  /* 0x0080000004027b82 */ /* 0x000e240000000800 */
[----:B0-----:R-:W-:-:S04]  /*00f0*/  SHF.R.S32.HI R3, RZ, 0x1f, R2 ;  /* 0x0000001fff037819 */ /* 0x001fc80000011402 */
.L_x_19:
[----:B------:R-:W-:Y:S05]  /*0100*/  BRX R2 -0x110                       (*"BRANCH_TARGETS .L_x_20,.L_x_21,.L_x_22"*) ;  /* 0xfffffffc02bc7949 */ /* 0x000fea000383ffff */
.L_x_21:
[----:B------:R-:W0:Y:S02]  /*0110*/  LDC.64 R2, c[0x0][0x380] ;  /* 0x0000e000ff027b82 */ /* 0x000e240000000a00 */
[----:B0-----:R-:W2:Y:S06]  /*0120*/  LDG.E.U8 R2, desc[UR4][R2.64+0x1] ;  /* 0x0000010402027981 */ /* 0x001eac000c1e1100 */
[----:B------:R-:W0:Y:S01]  /*0130*/  LDC.64 R4, c[0x0][0x388] ;  /* 0x0000e200ff047b82 */ /* 0x000e220000000a00 */
[----:B--2---:R-:W-:-:S05]  /*0140*/  VIADD R7, R2, 0x2 ;  /* 0x0000000202077836 */ /* 0x004fca0000000000 */
[----:B0-----:R1:W-:Y:S01]  /*0150*/  STG.E.U8 desc[UR4][R4.64+0x1], R7 ;  /* 0x0000010704007986 */ /* 0x0013e2000c101104 */
[----:B------:R-:W-:Y:S05]  /*0160*/  BRA `(.L_x_4) ;  /* 0x0000000400207947 */ /* 0x000fea0003800000 */
.L_x_20:
[----:B------:R-:W0:Y:S02]  /*0170*/  LDC.64 R2, c[0x0][0x380] ;  /* 0x0000e000ff027b82 */ /* 0x000e240000000a00 */
[----:B0-----:R-:W2:Y:S06]  /*0180*/  LDG.E.U8 R2, desc[UR4][R2.64] ;  /* 0x0000000402027981 */ /* 0x001eac000c1e1100 */
[----:B------:R-:W0:Y:S01]  /*0190*/  LDC.64 R4, c[0x0][0x388] ;  /* 0x0000e200ff047b82 */ /* 0x000e220000000a00 */
[----:B--2---:R-:W-:-:S05]  /*01a0*/  VIADD R7, R2, 0xfffffffd ;  /* 0xfffffffd02077836 */ /* 0x004fca0000000000 */
[----:B0-----:R2:W-:Y:S01]  /*01b0*/  STG.E.U8 desc[UR4][R4.64], R7 ;  /* 0x0000000704007986 */ /* 0x0015e2000c101104 */
[----:B------:R-:W-:Y:S05]  /*01c0*/  BRA `(.L_x_4) ;  /* 0x0000000400087947 */ /* 0x000fea0003800000 */
.L_x_3:
[----:B------:R-:W-:-:S05]  /*01d0*/  IMAD.MOV.U32 R3, RZ, RZ, -0x2 ;  /* 0xfffffffeff037424 */ /* 0x000fca00078e00ff */
[----:B------:R-:W-:-:S05]  /*01e0*/  VIADDMNMX.U32 R2, R0, R3, 0x3, PT ;  /* 0x0000000300027446 */ /* 0x000fca0003800003 */
[----:B------:R-:W-:-:S04]  /*01f0*/  IMAD.SHL.U32 R4, R2, 0x4, RZ ;  /* 0x0000000402047824 */ /* 0x000fc800078e00ff */
[----:B------:R-:W0:Y:S02]  /*0200*/  LDC R2, c[0x2][R4+0xc] ;  /* 0x0080030004027b82 */ /* 0x000e240000000800 */
[----:B0-----:R-:W-:-:S04]  /*0210*/  SHF.R.S32.HI R3, RZ, 0x1f, R2 ;  /* 0x0000001fff037819 */ /* 0x001fc80000011402 */
.L_x_23:
[----:B------:R-:W-:Y:S05]  /*0220*/  BRX R2 -0x230                       (*"BRANCH_TARGETS .L_x_24,.L_x_25,.L_x_26,.L_x_22"*) ;  /* 0xfffffffc02747949 */ /* 0x000fea000383ffff */
.L_x_22:
[----:B------:R-:W-:Y:S05]  /*0230*/  BSYNC.RECONVERGENT B1 ;  /* 0x0000000000017941 */ /* 0x000fea0003800200 */
.L_x_2:
[----:B------:R-:W-:Y:S05]  /*0240*/  BRA `(.L_x_5) ;  /* 0x0000000000e07947 */ /* 0x000fea0003800000 */
.L_x_26:
[----:B------:R-:W0:Y:S02]  /*0250*/  LDC.64 R2, c[0x0][0x380] ;  /* 0x0000e000ff027b82 */ /* 0x000e240000000a00 */
[----:B0-----:R-:W2:Y:S06]  /*0260*/  LDG.E.U8 R2, desc[UR4][R2.64+0x4] ;  /* 0x0000040402027981 */ /* 0x001eac000c1e1100 */
[----:B------:R-:W0:Y:S01]  /*0270*/  LDC.64 R4, c[0x0][0x388] ;  /* 0x0000e200ff047b82 */ /* 0x000e220000000a00 */
[----:B--2---:R-:W-:-:S05]  /*0280*/  VIADD R7, R2, 0x2 ;  /* 0x0000000202077836 */ /* 0x004fca0000000000 */
[----:B0-----:R4:W-:Y:S01]  /*0290*/  STG.E.U8 desc[UR4][R4.64+0x4], R7 ;  /* 0x0000040704007986 */ /* 0x0019e2000c101104 */
[----:B------:R-:W-:Y:S05]  /*02a0*/  BRA `(.L_x_4) ;  /* 0x0000000000d07947 */ /* 0x000fea0003800000 */
.L_x_24:
[----:B------:R-:W0:Y:S02]  /*02b0*/  LDC.64 R2, c[0x0][0x380] ;  /* 0x0000e000ff027b82 */ /* 0x000e240000000a00 */
[----:B0-----:R-:W2:Y:S06]  /*02c0*/  LDG.E.U8 R2, desc[UR4][R2.64+0x2] ;  /* 0x0000020402027981 */ /* 0x001eac000c1e1100 */
[----:B------:R-:W0:Y:S01]  /*02d0*/  LDC.64 R4, c[0x0][0x388] ;  /* 0x0000e200ff047b82 */ /* 0x000e220000000a00 */
[----:B--2---:R-:W-:-:S05]  /*02e0*/  VIADD R7, R2, 0xffffffff ;  /* 0xffffffff02077836 */ /* 0x004fca0000000000 */
[----:B0-----:R0:W-:Y:S01]  /*02f0*/  STG.E.U8 desc[UR4][R4.64+0x2], R7 ;  /* 0x0000020704007986 */ /* 0x0011e2000c101104 */
[----:B------:R-:W-:Y:S05]  /*0300*/  BRA `(.L_x_4) ;  /* 0x0000000000b87947 */ /* 0x000fea0003800000 */
.L_x_25:
[----:B------:R-:W0:Y:S02]  /*0310*/  LDC.64 R2, c[0x0][0x380] ;  /* 0x0000e000ff027b82 */ /* 0x000e240000000a00 */
[----:B0-----:R-:W2:Y:S06]  /*0320*/  LDG.E.U8 R2, desc[UR4][R2.64+0x3] ;  /* 0x0000030402027981 */ /* 0x001eac000c1e1100 */
[----:B------:R-:W0:Y:S01]  /*0330*/  LDC.64 R4, c[0x0][0x388] ;  /* 0x0000e200ff047b82 */ /* 0x000e220000000a00 */
[----:B--2---:R-:W-:-:S05]  /*0340*/  IADD3 R7, PT, PT, R2, -0x1, RZ ;  /* 0xffffffff02077810 */ /* 0x004fca0007ffe0ff */
[----:B0-----:R3:W-:Y:S01]  /*0350*/  STG.E.U8 desc[UR4][R4.64+0x3], R7 ;  /* 0x0000030704007986 */ /* 0x0017e2000c101104 */
[----:B------:R-:W-:Y:S05]  /*0360*/  BRA `(.L_x_4) ;  /* 0x0000000000a07947 */ /* 0x000fea0003800000 */
.L_x_1:
[----:B------:R-:W-:-:S13]  /*0370*/  ISETP.GT.AND P0, PT, R0, 0x6, PT ;  /* 0x000000060000780c */ /* 0x000fda0003f04270 */
[----:B------:R-:W-:Y:S05]  /*0380*/  @P0 BRA `(.L_x_6) ;  /* 0x0000000000480947 */ /* 0x000fea0003800000 */
[----:B------:R-:W-:-:S05]  /*0390*/  IMAD.MOV.U32 R3, RZ, RZ, -0x5 ;  /* 0xfffffffbff037424 */ /* 0x000fca00078e00ff */
[----:B------:R-:W-:-:S05]  /*03a0*/  VIADDMNMX.U32 R2, R0, R3, 0x2, PT ;  /* 0x0000000200027446 */ /* 0x000fca0003800003 */
[----:B------:R-:W-:-:S04]  /*03b0*/  IMAD.SHL.U32 R4, R2, 0x4, RZ ;  /* 0x0000000402047824 */ /* 0x000fc800078e00ff */
[----:B------:R-:W0:Y:S02]  /*03c0*/  LDC R2, c[0x2][R4+0x1c] ;  /* 0x0080070004027b82 */ /* 0x000e240000000800 */
[----:B0-----:R-:W-:-:S04]  /*03d0*/  SHF.R.S32.HI R3, RZ, 0x1f, R2 ;  /* 0x0000001fff037819 */ /* 0x001fc80000011402 */
.L_x_28:
[----:B------:R-:W-:Y:S05]  /*03e0*/  BRX R2 -0x3f0                       (*"BRANCH_TARGETS .L_x_29,.L_x_30,.L_x_5"*) ;  /* 0xfffffffc02047949 */ /* 0x000fea000383ffff */
.L_x_30:
[----:B------:R-:W0:Y:S02]  /*03f0*/  LDC.64 R2, c[0x0][0x380] ;  /* 0x0000e000ff027b82 */ /* 0x000e240000000a00 */
[----:B0-----:R-:W2:Y:S06]  /*0400*/  LDG.E.U8 R2, desc[UR4][R2.64+0x6] ;  /* 0x0000060402027981 */ /* 0x001eac000c1e1100 */
[----:B------:R-:W0:Y:S01]  /*0410*/  LDC.64 R4, c[0x0][0x388] ;  /* 0x0000e200ff047b82 */ /* 0x000e220000000a00 */
[----:B--2---:R-:W-:-:S05]  /*0420*/  VIADD R7, R2, 0xffffffff ;  /* 0xffffffff02077836 */ /* 0x004fca0000000000 */
[----:B0-----:R3:W-:Y:S01]  /*0430*/  STG.E.U8 desc[UR4][R4.64+0x6], R7 ;  /* 0x0000060704007986 */ /* 0x0017e2000c101104 */
[----:B------:R-:W-:Y:S05]  /*0440*/  BRA `(.L_x_7) ;  /* 0x0000000000b07947 */ /* 0x000fea0003800000 */
.L_x_29:
[----:B------:R-:W0:Y:S02]  /*0450*/  LDC.64 R2, c[0x0][0x380] ;  /* 0x0000e000ff027b82 */ /* 0x000e240000000a00 */
[----:B0-----:R-:W2:Y:S06]  /*0460*/  LDG.E.U8 R2, desc[UR4][R2.64+0x5] ;  /* 0x0000050402027981 */ /* 0x001eac000c1e1100 */
[----:B------:R-:W0:Y:S01]  /*0470*/  LDC.64 R4, c[0x0][0x388] ;  /* 0x0000e200ff047b82 */ /* 0x000e220000000a00 */
[----:B--2---:R-:W-:-:S05]  /*0480*/  VIADD R7, R2, 0x3 ;  /* 0x0000000302077836 */ /* 0x004fca0000000000 */
[----:B0-----:R0:W-:Y:S01]  /*0490*/  STG.E.U8 desc[UR4][R4.64+0x5], R7 ;  /* 0x0000050704007986 */ /* 0x0011e2000c101104 */
[----:B------:R-:W-:Y:S05]  /*04a0*/  BRA `(.L_x_4) ;  /* 0x0000000000507947 */ /* 0x000fea0003800000 */
.L_x_6:
[----:B------:R-:W-:-:S05]  /*04b0*/  IMAD.MOV.U32 R3, RZ, RZ, -0x7 ;  /* 0xfffffff9ff037424 */ /* 0x000fca00078e00ff */
[----:B------:R-:W-:-:S04]  /*04c0*/  VIADDMNMX.U32 R2, R0, R3, 0x3, PT ;  /* 0x0000000300027446 */ /* 0x000fc80003800003 */
[----:B------:R-:W-:-:S04]  /*04d0*/  SHF.L.U32 R4, R2, 0x2, RZ ;  /* 0x0000000202047819 */ /* 0x000fc800000006ff */
[----:B------:R-:W0:Y:S02]  /*04e0*/  LDC R2, c[0x2][R4+0x28] ;  /* 0x00800a0004027b82 */ /* 0x000e240000000800 */
[----:B0-----:R-:W-:-:S04]  /*04f0*/  SHF.R.S32.HI R3, RZ, 0x1f, R2 ;  /* 0x0000001fff037819 */ /* 0x001fc80000011402 */
.L_x_32:
[----:B------:R-:W-:Y:S05]  /*0500*/  BRX R2 -0x510                       (*"BRANCH_TARGETS .L_x_33,.L_x_34,.L_x_35,.L_x_5"*) ;  /* 0xfffffff802bc7949 */ /* 0x000fea000383ffff */
.L_x_35:
[----:B------:R-:W0:Y:S02]  /*0510*/  LDC.64 R2, c[0x0][0x380] ;  /* 0x0000e000ff027b82 */ /* 0x000e240000000a00 */
[----:B0-----:R-:W2:Y:S06]  /*0520*/  LDG.E.U8 R2, desc[UR4][R2.64+0x9] ;  /* 0x0000090402027981 */ /* 0x001eac000c1e1100 */
[----:B------:R-:W0:Y:S01]  /*0530*/  LDC.64 R4, c[0x0][0x388] ;  /* 0x0000e200ff047b82 */ /* 0x000e220000000a00 */
[----:B--2---:R-:W-:-:S05]  /*0540*/  VIADD R7, R2, 0x3 ;  /* 0x0000000302077836 */ /* 0x004fca0000000000 */
[----:B0-----:R0:W-:Y:S01]  /*0550*/  STG.E.U8 desc[UR4][R4.64+0x9], R7 ;  /* 0x0000090704007986 */ /* 0x0011e2000c101104 */
[----:B------:R-:W-:Y:S05]  /*0560*/  BRA `(.L_x_7) ;  /* 0x0000000000687947 */ /* 0x000fea0003800000 */
.L_x_34:
[----:B------:R-:W0:Y:S02]  /*0570*/  LDC.64 R2, c[0x0][0x380] ;  /* 0x0000e000ff027b82 */ /* 0x000e240000000a00 */
[----:B0-----:R-:W2:Y:S06]  /*0580*/  LDG.E.U8 R2, desc[UR4][R2.64+0x8] ;  /* 0x0000080402027981 */ /* 0x001eac000c1e1100 */
[----:B------:R-:W0:Y:S01]  /*0590*/  LDC.64 R4, c[0x0][0x388] ;  /* 0x0000e200ff047b82 */ /* 0x000e220000000a00 */
[----:B--2---:R-:W-:-:S05]  /*05a0*/  VIADD R7, R2, 0xfffffffc ;  /* 0xfffffffc02077836 */ /* 0x004fca0000000000 */
[----:B0-----:R1:W-:Y:S01]  /*05b0*/  STG.E.U8 desc[UR4][R4.64+0x8], R7 ;  /* 0x0000080704007986 */ /* 0x0013e2000c101104 */
[----:B------:R-:W-:Y:S05]  /*05c0*/  BRA `(.L_x_7) ;  /* 0x0000000000507947 */ /* 0x000fea0003800000 */
.L_x_5:
[----:B------:R-:W-:-:S13]  /*05d0*/  ISETP.GT.AND P0, PT, R0, 0x5, PT ;  /* 0x000000050000780c */ /* 0x000fda0003f04270 */
[----:B------:R-:W-:Y:S05]  /*05e0*/  @P0 BRA `(.L_x_7) ;  /* 0x0000000000480947 */ /* 0x000fea0003800000 */
.L_x_4:
[----:B------:R-:W5:Y:S02]  /*05f0*/  LDCU.64 UR6, c[0x0][0x388] ;  /* 0x00007100ff0677ac */ /* 0x000f640008000a00 */
[----:B-----5:R-:W-:-:S04]  /*0600*/  IADD3 R2, P0, PT, R0, UR6, RZ ;  /* 0x0000000600027c10 */ /* 0x020fc8000ff1e0ff */
[----:B------:R-:W-:-:S05]  /*0610*/  LEA.HI.X.SX32 R3, R0, UR7, 0x1, P0 ;  /* 0x0000000700037c11 */ /* 0x000fca00080f0eff */
[----:B------:R-:W5:Y:S02]  /*0620*/  LDG.E.S8 R0, desc[UR4][R2.64] ;  /* 0x0000000402007981 */ /* 0x000f64000c1e1300 */
[----:B-----5:R-:W-:-:S13]  /*0630*/  ISETP.GE.AND P0, PT, R0, 0x7b, PT ;  /* 0x0000007b0000780c */ /* 0x020fda0003f06270 */
[----:B01234-:R-:W-:-:S05]  /*0640*/  @P0 VIADD R5, R0, 0xffffffe6 ;  /* 0xffffffe600050836 */ /* 0x01ffca0000000000 */
[----:B------:R0:W-:Y:S01]  /*0650*/  @P0 STG.E.U8 desc[UR4][R2.64], R5 ;  /* 0x0000000502000986 */ /* 0x0001e2000c101104 */
[----:B------:R-:W-:Y:S05]  /*0660*/  @P0 EXIT ;  /* 0x000000000000094d */ /* 0x000fea0003800000 */
[----:B------:R-:W-:-:S13]  /*0670*/  ISETP.GT.AND P0, PT, R0, 0x60, PT ;  /* 0x000000600000780c */ /* 0x000fda0003f04270 */
[----:B------:R-:W-:Y:S05]  /*0680*/  @P0 EXIT ;  /* 0x000000000000094d */ /* 0x000fea0003800000 */
[----:B0-----:R-:W-:-:S05]  /*0690*/  VIADD R5, R0, 0x1a ;  /* 0x0000001a00057836 */ /* 0x001fca0000000000 */
[----:B------:R-:W-:Y:S01]  /*06a0*/  STG.E.U8 desc[UR4][R2.64], R5 ;  /* 0x0000000502007986 */ /* 0x000fe2000c101104 */
[----:B------:R-:W-:Y:S05]  /*06b0*/  EXIT ;  /* 0x000000000000794d */ /* 0x000fea0003800000 */
.L_x_33:
[----:B------:R-:W0:Y:S02]  /*06c0*/  LDC.64 R2, c[0x0][0x380] ;  /* 0x0000e000ff027b82 */ /* 0x000e240000000a00 */
[----:B0-----:R-:W2:Y:S06]  /*06d0*/  LDG.E.U8 R2, desc[UR4][R2.64+0x7] ;  /* 0x0000070402027981 */ /* 0x001eac000c1e1100 */
[----:B------:R-:W0:Y:S01]  /*06e0*/  LDC.64 R4, c[0x0][0x388] ;  /* 0x0000e200ff047b82 */ /* 0x000e220000000a00 */
[----:B--2---:R-:W-:-:S05]  /*06f0*/  IADD3 R7, PT, PT, R2, 0x2, RZ ;  /* 0x0000000202077810 */ /* 0x004fca0007ffe0ff */
[----:B0-----:R2:W-:Y:S02]  /*0700*/  STG.E.U8 desc[UR4][R4.64+0x7], R7 ;  /* 0x0000070704007986 */ /* 0x0015e4000c101104 */
.L_x_7:
[----:B------:R-:W-:Y:S05]  /*0710*/  BSYNC.RECONVERGENT B0 ;  /* 0x0000000000007941 */ /* 0x000fea0003800200 */
.L_x_0:
[----:B------:R-:W4:Y:S02]  /*0720*/  LDCU.64 UR6, c[0x0][0x388] ;  /* 0x00007100ff0677ac */ /* 0x000f240008000a00 */
[----:B----4-:R-:W-:-:S05]  /*0730*/  IADD3 R2, P0, PT, R0, UR6, RZ ;  /* 0x0000000600027c10 */ /* 0x010fca000ff1e0ff */
[----:B------:R-:W-:-:S05]  /*0740*/  IMAD.X R3, RZ, RZ, UR7, P0 ;  /* 0x00000007ff037e24 */ /* 0x000fca00080e06ff */
[----:B0123--:R-:W2:Y:S01]  /*0750*/  LDG.E.S8 R4, desc[UR4][R2.64] ;  /* 0x0000000402047981 */ /* 0x00fea2000c1e1300 */
[----:B------:R-:W-:Y:S01]  /*0760*/  BSSY.RECONVERGENT B0, `(.L_x_8) ;  /* 0x0000009000007945 */ /* 0x000fe20003800200 */
[----:B------:R-:W-:Y:S02]  /*0770*/  ISETP.NE.AND P0, PT, R0, 0xa, PT ;  /* 0x0000000a0000780c */ /* 0x000fe40003f05270 */
[----:B--2---:R-:W-:-:S13]  /*0780*/  ISETP.GE.AND P1, PT, R4, 0x3a, PT ;  /* 0x0000003a0400780c */ /* 0x004fda0003f26270 */
[----:B------:R-:W-:-:S05]  /*0790*/  @P1 VIADD R5, R4, 0xfffffff6 ;  /* 0xfffffff604051836 */ /* 0x000fca0000000000 */
[----:B------:R0:W-:Y:S01]  /*07a0*/  @P1 STG.E.U8 desc[UR4][R2.64], R5 ;  /* 0x0000000502001986 */ /* 0x0001e2000c101104 */
[----:B------:R-:W-:Y:S05]  /*07b0*/  @P1 BRA `(.L_x_9) ;  /* 0x00000000000c1947 */ /* 0x000fea0003800000 */
[----:B------:R-:W-:-:S13]  /*07c0*/  ISETP.GT.AND P1, PT, R4, 0x2f, PT ;  /* 0x0000002f0400780c */ /* 0x000fda0003f24270 */
[----:B0-----:R-:W-:-:S05]  /*07d0*/  @!P1 VIADD R5, R4, 0xa ;  /* 0x0000000a04059836 */ /* 0x001fca0000000000 */
[----:B------:R1:W-:Y:S02]  /*07e0*/  @!P1 STG.E.U8 desc[UR4][R2.64], R5 ;  /* 0x0000000502009986 */ /* 0x0003e4000c101104 */
.L_x_9:
[----:B------:R-:W-:Y:S05]  /*07f0*/  BSYNC.RECONVERGENT B0 ;  /* 0x0000000000007941 */ /* 0x000fea0003800200 */
.L_x_8:
[----:B------:R-:W-:Y:S05]  /*0800*/  @P0 EXIT ;  /* 0x000000000000094d */ /* 0x000fea0003800000 */
[----:B01----:R-:W0:Y:S02]  /*0810*/  LDC.64 R2, c[0x0][0x388] ;  /* 0x0000e200ff027b82 */ /* 0x003e240000000a00 */
[----:B0-----:R-:W-:Y:S01]  /*0820*/  STG.E.U8 desc[UR4][R2.64+0xa], RZ ;  /* 0x00000aff02007986 */ /* 0x001fe2000c101104 */
[----:B------:R-:W-:Y:S05]  /*0830*/  EXIT ;  /* 0x000000000000794d */ /* 0x000fea0003800000 */
.L_x_10:
[----:B------:R-:W-:-:S00]  /*0840*/  BRA `(.L_x_10) ;  /* 0xfffffffc00fc7947 */ /* 0x000fc0000383ffff */
[----:B------:R-:W-:-:S00]  /*0850*/  NOP ;  /* 0x0000000000007918 */ /* 0x000fc00000000000 */
        /* <DEDUP_REMOVED lines=10> */
.L_x_55:


//--------------------- .text._Z21encryptPasswordKernelPKcPc --------------------------
	.section	.text._Z21encryptPasswordKernelPKcPc,"ax",@progbits
	.align	128
        .global         _Z21encryptPasswordKernelPKcPc
        .type           _Z21encryptPasswordKernelPKcPc,@function
        .size           _Z21encryptPasswordKernelPKcPc,(.L_x_56 - _Z21encryptPasswordKernelPKcPc)
        .other          _Z21encryptPasswordKernelPKcPc,@"STO_CUDA_ENTRY STV_DEFAULT"
_Z21encryptPasswordKernelPKcPc:
.text._Z21encryptPasswordKernelPKcPc:
[----:B------:R-:W-:Y:S01]  /*0000*/  LDC R1, c[0x0][0x37c] ;  /* 0x0000df00ff017b82 */ /* 0x000fe20000000800 */
[----:B------:R-:W0:Y:S07]  /*0010*/  S2R R3, SR_TID.X ;  /* 0x0000000000037919 */ /* 0x000e2e0000002100 */
[----:B------:R-:W0:Y:S01]  /*0020*/  S2UR UR6, SR_CTAID.X ;  /* 0x00000000000679c3 */ /* 0x000e220000002500 */
[----:B------:R-:W1:Y:S07]  /*0030*/  LDCU.64 UR4, c[0x0][0x358] ;  /* 0x00006b00ff0477ac */ /* 0x000e6e0008000a00 */
[----:B------:R-:W0:Y:S02]  /*0040*/  LDC R0, c[0x0][0x360] ;  /* 0x0000d800ff007b82 */ /* 0x000e240000000800 */
[----:B0-----:R-:W-:-:S05]  /*0050*/  IMAD R0, R0, UR6, R3 ;  /* 0x0000000600007c24 */ /* 0x001fca000f8e0203 */
[----:B------:R-:W-:-:S13]  /*0060*/  ISETP.GT.AND P0, PT, R0, 0x4, PT ;  /* 0x000000040000780c */ /* 0x000fda0003f04270 */
[----:B-1----:R-:W-:Y:S05]  /*0070*/  @P0 BRA `(.L_x_11) ;  /* 0x0000000000ac0947 */ /* 0x002fea0003800000 */
[----:B------:R-:W-:-:S13]  /*0080*/  ISETP.GT.AND P0, PT, R0, 0x1, PT ;  /* 0x000000010000780c */ /* 0x000fda0003f04270 */
[----:B------:R-:W-:Y:S05]  /*0090*/  @P0 BRA `(.L_x_12) ;  /* 0x0000000000440947 */ /* 0x000fea0003800000 */
[----:B------:R-:W-:-:S05]  /*00a0*/  VIMNMX.U32 R2, PT, PT, R0, 0x2, PT ;  /* 0x0000000200027848 */ /* 0x000fca0003fe0000 */
[----:B------:R-:W-:-:S04]  /*00b0*/  IMAD.SHL.U32 R4, R2, 0x4, RZ ;  /* 0x0000000402047824 */ /* 0x000fc800078e00ff */
[----:B------:R-:W0:Y:S02]  /*00c0*/  LDC R2, c[0x2][R4] ;  /* 0x0080000004027b82 */ /* 0x000e240000000800 */
[----:B0-----:R-:W-:-:S04]  /*00d0*/  SHF.R.S32.HI R3, RZ, 0x1f, R2 ;  /* 0x0000001fff037819 */ /* 0x001fc80000011402 */
.L_x_37:
[----:B------:R-:W-:Y:S05]  /*00e0*/  BRX R2 -0xf0                        (*"BRANCH_TARGETS .L_x_38,.L_x_39,.L_x_40"*) ;  /* 0xfffffffc02c47949 */ /* 0x000fea000383ffff */
.L_x_39:
[----:B------:R-:W0:Y:S02]  /*00f0*/  LDC.64 R2, c[0x0][0x380] ;  /* 0x0000e000ff027b82 */ /* 0x000e240000000a00 */
[----:B0-----:R-:W2:Y:S06]  /*0100*/  LDG.E.U8 R2, desc[UR4][R2.64] ;  /* 0x0000000402027981 */ /* 0x001eac000c1e1100 */
[----:B------:R-:W0:Y:S01]  /*0110*/  LDC.64 R4, c[0x0][0x388] ;  /* 0x0000e200ff047b82 */ /* 0x000e220000000a00 */
[----:B--2---:R-:W-:-:S05]  /*0120*/  VIADD R7, R2, 0xfffffffe ;  /* 0xfffffffe02077836 */ /* 0x004fca0000000000 */
[----:B0-----:R1:W-:Y:S01]  /*0130*/  STG.E.U8 desc[UR4][R4.64+0x1], R7 ;  /* 0x0000010704007986 */ /* 0x0013e2000c101104 */
[----:B------:R-:W-:Y:S05]  /*0140*/  BRA `(.L_x_13) ;  /* 0x00000004001c7947 */ /* 0x000fea0003800000 */
.L_x_38:
[----:B------:R-:W0:Y:S02]  /*0150*/  LDC.64 R2, c[0x0][0x380] ;  /* 0x0000e000ff027b82 */ /* 0x000e240000000a00 */
[----:B0-----:R-:W2:Y:S06]  /*0160*/  LDG.E.U8 R2, desc[UR4][R2.64] ;  /* 0x0000000402027981 */ /* 0x001eac000c1e1100 */
[----:B------:R-:W0:Y:S01]  /*0170*/  LDC.64 R4, c[0x0][0x388] ;  /* 0x0000e200ff047b82 */ /* 0x000e220000000a00 */
[----:B--2---:R-:W-:-:S05]  /*0180*/  VIADD R7, R2, 0x3 ;  /* 0x0000000302077836 */ /* 0x004fca0000000000 */
[----:B0-----:R2:W-:Y:S01]  /*0190*/  STG.E.U8 desc[UR4][R4.64], R7 ;  /* 0x0000000704007986 */ /* 0x0015e2000c101104 */
[----:B------:R-:W-:Y:S05]  /*01a0*/  BRA `(.L_x_13) ;  /* 0x0000000400047947 */ /* 0x000fea0003800000 */
.L_x_12:
[----:B------:R-:W-:-:S05]  /*01b0*/  IMAD.MOV.U32 R3, RZ, RZ, -0x2 ;  /* 0xfffffffeff037424 */ /* 0x000fca00078e00ff */
[----:B------:R-:W-:-:S05]  /*01c0*/  VIADDMNMX.U32 R2, R0, R3, 0x3, PT ;  /* 0x0000000300027446 */ /* 0x000fca0003800003 */
[----:B------:R-:W-:-:S04]  /*01d0*/  IMAD.SHL.U32 R4, R2, 0x4, RZ ;  /* 0x0000000402047824 */ /* 0x000fc800078e00ff */
[----:B------:R-:W0:Y:S02]  /*01e0*/  LDC R2, c[0x2][R4+0xc] ;  /* 0x0080030004027b82 */ /* 0x000e240000000800 */
[----:B0-----:R-:W-:-:S04]  /*01f0*/  SHF.R.S32.HI R3, RZ, 0x1f, R2 ;  /* 0x0000001fff037819 */ /* 0x001fc80000011402 */
.L_x_41:
[----:B------:R-:W-:Y:S05]  /*0200*/  BRX R2 -0x210                       (*"BRANCH_TARGETS .L_x_42,.L_x_43,.L_x_44,.L_x_40"*) ;  /* 0xfffffffc027c7949 */ /* 0x000fea000383ffff */
.L_x_44:
[----:B------:R-:W0:Y:S02]  /*0210*/  LDC.64 R2, c[0x0][0x380] ;  /* 0x0000e000ff027b82 */ /* 0x000e240000000a00 */
[----:B0-----:R-:W2:Y:S06]  /*0220*/  LDG.E.U8 R2, desc[UR4][R2.64+0x1] ;  /* 0x0000010402027981 */ /* 0x001eac000c1e1100 */
[----:B------:R-:W0:Y:S01]  /*0230*/  LDC.64 R4, c[0x0][0x388] ;  /* 0x0000e200ff047b82 */ /* 0x000e220000000a00 */
[----:B--2---:R-:W-:-:S05]  /*0240*/  VIADD R7, R2, 0xfffffffe ;  /* 0xfffffffe02077836 */ /* 0x004fca0000000000 */
[----:B0-----:R4:W-:Y:S01]  /*0250*/  STG.E.U8 desc[UR4][R4.64+0x4], R7 ;  /* 0x0000040704007986 */ /* 0x0019e2000c101104 */
[----:B------:R-:W-:Y:S05]  /*0260*/  BRA `(.L_x_13) ;  /* 0x0000000000d47947 */ /* 0x000fea0003800000 */
.L_x_42:
[----:B------:R-:W0:Y:S02]  /*0270*/  LDC.64 R2, c[0x0][0x380] ;  /* 0x0000e000ff027b82 */ /* 0x000e240000000a00 */
[----:B0-----:R-:W2:Y:S06]  /*0280*/  LDG.E.U8 R2, desc[UR4][R2.64] ;  /* 0x0000000402027981 */ /* 0x001eac000c1e1100 */
[----:B------:R-:W0:Y:S01]  /*0290*/  LDC.64 R4, c[0x0][0x388] ;  /* 0x0000e200ff047b82 */ /* 0x000e220000000a00 */
[----:B--2---:R-:W-:-:S05]  /*02a0*/  VIADD R7, R2, 0x1 ;  /* 0x0000000102077836 */ /* 0x004fca0000000000 */
[----:B0-----:R0:W-:Y:S01]  /*02b0*/  STG.E.U8 desc[UR4][R4.64+0x2], R7 ;  /* 0x0000020704007986 */ /* 0x0011e2000c101104 */
[----:B------:R-:W-:Y:S05]  /*02c0*/  BRA `(.L_x_13) ;  /* 0x0000000000bc7947 */ /* 0x000fea0003800000 */
.L_x_43:
[----:B------:R-:W0:Y:S02]  /*02d0*/  LDC.64 R2, c[0x0][0x380] ;  /* 0x0000e000ff027b82 */ /* 0x000e240000000a00 */
[----:B0-----:R-:W2:Y:S06]  /*02e0*/  LDG.E.U8 R2, desc[UR4][R2.64+0x1] ;  /* 0x0000010402027981 */ /* 0x001eac000c1e1100 */
[----:B------:R-:W0:Y:S01]  /*02f0*/  LDC.64 R4, c[0x0][0x388] ;  /* 0x0000e200ff047b82 */ /* 0x000e220000000a00 */
[----:B--2---:R-:W-:-:S05]  /*0300*/  IADD3 R7, PT, PT, R2, 0x1, RZ ;  /* 0x0000000102077810 */ /* 0x004fca0007ffe0ff */
[----:B0-----:R3:W-:Y:S01]  /*0310*/  STG.E.U8 desc[UR4][R4.64+0x3], R7 ;  /* 0x0000030704007986 */ /* 0x0017e2000c101104 */
[----:B------:R-:W-:Y:S05]  /*0320*/  BRA `(.L_x_13) ;  /* 0x0000000000a47947 */ /* 0x000fea0003800000 */
.L_x_11:
[----:B------:R-:W-:Y:S01]  /*0330*/  ISETP.GT.AND P0, PT, R0, 0x6, PT ;  /* 0x000000060000780c */ /* 0x000fe20003f04270 */
[----:B------:R-:W-:-:S12]  /*0340*/  BSSY.RECONVERGENT B0, `(.L_x_14) ;  /* 0x000003f000007945 */ /* 0x000fd80003800200 */
[----:B------:R-:W-:Y:S05]  /*0350*/  @P0 BRA `(.L_x_15) ;  /* 0x0000000000480947 */ /* 0x000fea0003800000 */
[----:B------:R-:W-:-:S05]  /*0360*/  IMAD.MOV.U32 R3, RZ, RZ, -0x5 ;  /* 0xfffffffbff037424 */ /* 0x000fca00078e00ff */
[----:B------:R-:W-:-:S05]  /*0370*/  VIADDMNMX.U32 R2, R0, R3, 0x2, PT ;  /* 0x0000000200027446 */ /* 0x000fca0003800003 */
[----:B------:R-:W-:-:S04]  /*0380*/  IMAD.SHL.U32 R4, R2, 0x4, RZ ;  /* 0x0000000402047824 */ /* 0x000fc800078e00ff */
[----:B------:R-:W0:Y:S02]  /*0390*/  LDC R2, c[0x2][R4+0x1c] ;  /* 0x0080070004027b82 */ /* 0x000e240000000800 */
[----:B0-----:R-:W-:-:S04]  /*03a0*/  SHF.R.S32.HI R3, RZ, 0x1f, R2 ;  /* 0x0000001fff037819 */ /* 0x001fc80000011402 */
.L_x_46:
[----:B------:R-:W-:Y:S05]  /*03b0*/  BRX R2 -0x3c0                       (*"BRANCH_TARGETS .L_x_47,.L_x_48,.L_x_40"*) ;  /* 0xfffffffc02107949 */ /* 0x000fea000383ffff */
.L_x_48:
[----:B------:R-:W0:Y:S02]  /*03c0*/  LDC.64 R2, c[0x0][0x380] ;  /* 0x0000e000ff027b82 */ /* 0x000e240000000a00 */
[----:B0-----:R-:W2:Y:S06]  /*03d0*/  LDG.E.U8 R2, desc[UR4][R2.64+0x2] ;  /* 0x0000020402027981 */ /* 0x001eac000c1e1100 */
[----:B------:R-:W0:Y:S01]  /*03e0*/  LDC.64 R4, c[0x0][0x388] ;  /* 0x0000e200ff047b82 */ /* 0x000e220000000a00 */
[----:B--2---:R-:W-:-:S05]  /*03f0*/  VIADD R7, R2, 0x1 ;  /* 0x0000000102077836 */ /* 0x004fca0000000000 */
[----:B0-----:R0:W-:Y:S01]  /*0400*/  STG.E.U8 desc[UR4][R4.64+0x6], R7 ;  /* 0x0000060704007986 */ /* 0x0011e2000c101104 */
[----:B------:R-:W-:Y:S05]  /*0410*/  BRA `(.L_x_16) ;  /* 0x0000000000c47947 */ /* 0x000fea0003800000 */
.L_x_47:
[----:B------:R-:W0:Y:S02]  /*0420*/  LDC.64 R2, c[0x0][0x380] ;  /* 0x0000e000ff027b82 */ /* 0x000e240000000a00 */
[----:B0-----:R-:W2:Y:S06]  /*0430*/  LDG.E.U8 R2, desc[UR4][R2.64+0x1] ;  /* 0x0000010402027981 */ /* 0x001eac000c1e1100 */
[----:B------:R-:W0:Y:S01]  /*0440*/  LDC.64 R4, c[0x0][0x388] ;  /* 0x0000e200ff047b82 */ /* 0x000e220000000a00 */
[----:B--2---:R-:W-:-:S05]  /*0450*/  VIADD R7, R2, 0xfffffffd ;  /* 0xfffffffd02077836 */ /* 0x004fca0000000000 */
[----:B0-----:R0:W-:Y:S01]  /*0460*/  STG.E.U8 desc[UR4][R4.64+0x5], R7 ;  /* 0x0000050704007986 */ /* 0x0011e2000c101104 */
[----:B------:R-:W-:Y:S05]  /*0470*/  BRA `(.L_x_13) ;  /* 0x0000000000507947 */ /* 0x000fea0003800000 */
.L_x_15:
[----:B------:R-:W-:-:S05]  /*0480*/  IMAD.MOV.U32 R3, RZ, RZ, -0x7 ;  /* 0xfffffff9ff037424 */ /* 0x000fca00078e00ff */
[----:B------:R-:W-:-:S04]  /*0490*/  VIADDMNMX.U32 R2, R0, R3, 0x3, PT ;  /* 0x0000000300027446 */ /* 0x000fc80003800003 */
[----:B------:R-:W-:-:S04]  /*04a0*/  SHF.L.U32 R4, R2, 0x2, RZ ;  /* 0x0000000202047819 */ /* 0x000fc800000006ff */
[----:B------:R-:W0:Y:S02]  /*04b0*/  LDC R2, c[0x2][R4+0x28] ;  /* 0x00800a0004027b82 */ /* 0x000e240000000800 */
[----:B0-----:R-:W-:-:S04]  /*04c0*/  SHF.R.S32.HI R3, RZ, 0x1f, R2 ;  /* 0x0000001fff037819 */ /* 0x001fc80000011402 */
.L_x_50:
[----:B------:R-:W-:Y:S05]  /*04d0*/  BRX R2 -0x4e0                       (*"BRANCH_TARGETS .L_x_51,.L_x_52,.L_x_53,.L_x_40"*) ;  /* 0xfffffff802c87949 */ /* 0x000fea000383ffff */
.L_x_53:
[----:B------:R-:W0:Y:S02]  /*04e0*/  LDC.64 R2, c[0x0][0x380] ;  /* 0x0000e000ff027b82 */ /* 0x000e240000000a00 */
[----:B0-----:R-:W2:Y:S06]  /*04f0*/  LDG.E.U8 R2, desc[UR4][R2.64+0x3] ;  /* 0x0000030402027981 */ /* 0x001eac000c1e1100 */
[----:B------:R-:W0:Y:S01]  /*0500*/  LDC.64 R4, c[0x0][0x388] ;  /* 0x0000e200ff047b82 */ /* 0x000e220000000a00 */
[----:B--2---:R-:W-:-:S05]  /*0510*/  VIADD R7, R2, 0xfffffffd ;  /* 0xfffffffd02077836 */ /* 0x004fca0000000000 */
[----:B0-----:R1:W-:Y:S01]  /*0520*/  STG.E.U8 desc[UR4][R4.64+0x9], R7 ;  /* 0x0000090704007986 */ /* 0x0013e2000c101104 */
[----:B------:R-:W-:Y:S05]  /*0530*/  BRA `(.L_x_16) ;  /* 0x00000000007c7947 */ /* 0x000fea0003800000 */
.L_x_52:
[----:B------:R-:W0:Y:S02]  /*0540*/  LDC.64 R2, c[0x0][0x380] ;  /* 0x0000e000ff027b82 */ /* 0x000e240000000a00 */
[----:B0-----:R-:W2:Y:S06]  /*0550*/  LDG.E.U8 R2, desc[UR4][R2.64+0x3] ;  /* 0x0000030402027981 */ /* 0x001eac000c1e1100 */
[----:B------:R-:W0:Y:S01]  /*0560*/  LDC.64 R4, c[0x0][0x388] ;  /* 0x0000e200ff047b82 */ /* 0x000e220000000a00 */
[----:B--2---:R-:W-:-:S05]  /*0570*/  VIADD R7, R2, 0x4 ;  /* 0x0000000402077836 */ /* 0x004fca0000000000 */
[----:B0-----:R3:W-:Y:S01]  /*0580*/  STG.E.U8 desc[UR4][R4.64+0x8], R7 ;  /* 0x0000080704007986 */ /* 0x0017e2000c101104 */
[----:B------:R-:W-:Y:S05]  /*0590*/  BRA `(.L_x_16) ;  /* 0x0000000000647947 */ /* 0x000fea0003800000 */
.L_x_40:
[----:B------:R-:W-:-:S13]  /*05a0*/  ISETP.GT.AND P0, PT, R0, 0x9, PT ;  /* 0x000000090000780c */ /* 0x000fda0003f04270 */
[----:B------:R-:W-:Y:S05]  /*05b0*/  @P0 BRA `(.L_x_17) ;  /* 0x0000000000340947 */ /* 0x000fea0003800000 */
.L_x_13:
        /* <DEDUP_REMOVED lines=13> */
.L_x_17:
[----:B------:R-:W-:-:S13]  /*0690*/  ISETP.NE.AND P0, PT, R0, 0xa, PT ;  /* 0x0000000a0000780c */ /* 0x000fda0003f05270 */
[----:B------:R-:W-:Y:S05]  /*06a0*/  @P0 EXIT ;  /* 0x000000000000094d */ /* 0x000fea0003800000 */
[----:B------:R-:W0:Y:S02]  /*06b0*/  LDC.64 R2, c[0x0][0x388] ;  /* 0x0000e200ff027b82 */ /* 0x000e240000000a00 */
[----:B0-----:R-:W-:Y:S01]  /*06c0*/  STG.E.U8 desc[UR4][R2.64+0xa], RZ ;  /* 0x00000aff02007986 */ /* 0x001fe2000c101104 */
[----:B------:R-:W-:Y:S05]  /*06d0*/  EXIT ;  /* 0x000000000000794d */ /* 0x000fea0003800000 */
.L_x_51:
[----:B------:R-:W0:Y:S02]  /*06e0*/  LDC.64 R2, c[0x0][0x380] ;  /* 0x0000e000ff027b82 */ /* 0x000e240000000a00 */
[----:B0-----:R-:W2:Y:S06]  /*06f0*/  LDG.E.U8 R2, desc[UR4][R2.64+0x2] ;  /* 0x0000020402027981 */ /* 0x001eac000c1e1100 */
[----:B------:R-:W0:Y:S01]  /*0700*/  LDC.64 R4, c[0x0][0x388] ;  /* 0x0000e200ff047b82 */ /* 0x000e220000000a00 */
[----:B--2---:R-:W-:-:S05]  /*0710*/  IADD3 R7, PT, PT, R2, -0x2, RZ ;  /* 0xfffffffe02077810 */ /* 0x004fca0007ffe0ff */
[----:B0-----:R2:W-:Y:S02]  /*0720*/  STG.E.U8 desc[UR4][R4.64+0x7], R7 ;  /* 0x0000070704007986 */ /* 0x0015e4000c101104 */
.L_x_16:
[----:B------:R-:W-:Y:S05]  /*0730*/  BSYNC.RECONVERGENT B0 ;  /* 0x0000000000007941 */ /* 0x000fea0003800200 */
.L_x_14:
[----:B------:R-:W4:Y:S02]  /*0740*/  LDCU.64 UR6, c[0x0][0x388] ;  /* 0x00007100ff0677ac */ /* 0x000f240008000a00 */
[----:B----4-:R-:W-:-:S05]  /*0750*/  IADD3 R2, P0, PT, R0, UR6, RZ ;  /* 0x0000000600027c10 */ /* 0x010fca000ff1e0ff */
[----:B------:R-:W-:-:S05]  /*0760*/  IMAD.X R3, RZ, RZ, UR7, P0 ;  /* 0x00000007ff037e24 */ /* 0x000fca00080e06ff */
[----:B------:R-:W4:Y:S02]  /*0770*/  LDG.E.S8 R0, desc[UR4][R2.64] ;  /* 0x0000000402007981 */ /* 0x000f24000c1e1300 */
[----:B----4-:R-:W-:-:S13]  /*0780*/  ISETP.GE.AND P0, PT, R0, 0x3a, PT ;  /* 0x0000003a0000780c */ /* 0x010fda0003f06270 */
[----:B0123--:R-:W-:-:S05]  /*0790*/  @P0 VIADD R5, R0, 0xfffffff6 ;  /* 0xfffffff600050836 */ /* 0x00ffca0000000000 */
[----:B------:R0:W-:Y:S01]  /*07a0*/  @P0 STG.E.U8 desc[UR4][R2.64], R5 ;  /* 0x0000000502000986 */ /* 0x0001e2000c101104 */
[----:B------:R-:W-:Y:S05]  /*07b0*/  @P0 EXIT ;  /* 0x000000000000094d */ /* 0x000fea0003800000 */
[----:B------:R-:W-:-:S13]  /*07c0*/  ISETP.GT.AND P0, PT, R0, 0x2f, PT ;  /* 0x0000002f0000780c */ /* 0x000fda0003f04270 */
[----:B------:R-:W-:Y:S05]  /*07d0*/  @P0 EXIT ;  /* 0x000000000000094d */ /* 0x000fea0003800000 */
[----:B0-----:R-:W-:-:S05]  /*07e0*/  VIADD R5, R0, 0xa ;  /* 0x0000000a00057836 */ /* 0x001fca0000000000 */
[----:B------:R-:W-:Y:S01]  /*07f0*/  STG.E.U8 desc[UR4][R2.64], R5 ;  /* 0x0000000502007986 */ /* 0x000fe2000c101104 */
[----:B------:R-:W-:Y:S05]  /*0800*/  EXIT ;  /* 0x000000000000794d */ /* 0x000fea0003800000 */
.L_x_18:
        /* <DEDUP_REMOVED lines=15> */
.L_x_56:


//--------------------- .nv.shared.reserved.0     --------------------------
	.section	.nv.shared.reserved.0,"aw",@nobits
	.weak		__nv_reservedSMEM_offset_0_alias
	.size		__nv_reservedSMEM_offset_0_alias, 0, 64
	.other		__nv_reservedSMEM_offset_0_alias,@"STO_CUDA_RESERVED_SHARED STV_DEFAULT"
__nv_reservedSMEM_offset_0_alias:
	.zero		0
	.zero		64


//--------------------- .nv.constant0._Z21decryptPasswordKernelPKcPc --------------------------
	.section	.nv.constant0._Z21decryptPasswordKernelPKcPc,"a",@progbits
	.sectionflags	@""
	.align	4
.nv.constant0._Z21decryptPasswordKernelPKcPc:
	.zero		912


//--------------------- .nv.constant0._Z21encryptPasswordKernelPKcPc --------------------------
	.section	.nv.constant0._Z21encryptPasswordKernelPKcPc,"a",@progbits
	.sectionflags	@""
	.align	4
.nv.constant0._Z21encryptPasswordKernelPKcPc:
	.zero		912


//--------------------- SYMBOLS --------------------------

	.type		.nv.reservedSmem.offset0,@object
	.size		.nv.reservedSmem.offset0,0x4
